	.headerflags	@"EF_CUDA_TEXMODE_UNIFIED EF_CUDA_64BIT_ADDRESS EF_CUDA_ACCELERATORS EF_CUDA_SM90 EF_CUDA_VIRTUAL_SM(EF_CUDA_SM90)"
	.elftype	@"ET_EXEC"


//--------------------- .nv.info                  --------------------------
	.section	.nv.info,"",@"SHT_CUDA_INFO"
	.align	4


	//----- nvinfo : EIATTR_REGCOUNT
	.align		4
        /*0000*/ 	.byte	0x04, 0x2f
        /*0002*/ 	.short	(.L_3 - .L_2)
	.align		4
.L_2:
        /*0004*/ 	.word	index@(triton_poi_fused__native_batch_norm_legit_no_training_relu_11)
        /*0008*/ 	.word	0x00000016


	//----- nvinfo : EIATTR_MIN_STACK_SIZE
	.align		4
.L_3:
        /*000c*/ 	.byte	0x04, 0x12
        /*000e*/ 	.short	(.L_5 - .L_4)
	.align		4
.L_4:
        /*0010*/ 	.word	index@(triton_poi_fused__native_batch_norm_legit_no_training_relu_11)
        /*0014*/ 	.word	0x00000000


	//----- nvinfo : EIATTR_FRAME_SIZE
	.align		4
.L_5:
        /*0018*/ 	.byte	0x04, 0x11
        /*001a*/ 	.short	(.L_7 - .L_6)
	.align		4
.L_6:
        /*001c*/ 	.word	index@(triton_poi_fused__native_batch_norm_legit_no_training_relu_11)
        /*0020*/ 	.word	0x00000000


	//----- nvinfo : EIATTR_MIN_STACK_SIZE
	.align		4
.L_7:
        /*0024*/ 	.byte	0x04, 0x12
        /*0026*/ 	.short	(.L_9 - .L_8)
	.align		4
.L_8:
        /*0028*/ 	.word	index@(triton_poi_fused__native_batch_norm_legit_no_training_relu_11)
        /*002c*/ 	.word	0x00000000
.L_9:


//--------------------- .nv.info.triton_poi_fused__native_batch_norm_legit_no_training_relu_11 --------------------------
	.section	.nv.info.triton_poi_fused__native_batch_norm_legit_no_training_relu_11,"",@"SHT_CUDA_INFO"
	.sectionflags	@""
	.align	4


	//----- nvinfo : EIATTR_CUDA_API_VERSION
	.align		4
        /*0000*/ 	.byte	0x04, 0x37
        /*0002*/ 	.short	(.L_11 - .L_10)
.L_10:
        /*0004*/ 	.word	0x0000007c


	//----- nvinfo : EIATTR_KPARAM_INFO
	.align		4
.L_11:
        /*0008*/ 	.byte	0x04, 0x17
        /*000a*/ 	.short	(.L_13 - .L_12)
.L_12:
        /*000c*/ 	.word	0x00000000
        /*0010*/ 	.short	0x0006
        /*0012*/ 	.short	0x0030
        /*0014*/ 	.byte	0x00, 0xf0, 0x11, 0x00


	//----- nvinfo : EIATTR_KPARAM_INFO
	.align		4
.L_13:
        /*0018*/ 	.byte	0x04, 0x17
        /*001a*/ 	.short	(.L_15 - .L_14)
.L_14:
        /*001c*/ 	.word	0x00000000
        /*0020*/ 	.short	0x0005
        /*0022*/ 	.short	0x0028
        /*0024*/ 	.byte	0x00, 0xf4, 0x21, 0x00


	//----- nvinfo : EIATTR_KPARAM_INFO
	.align		4
.L_15:
        /*0028*/ 	.byte	0x04, 0x17
        /*002a*/ 	.short	(.L_17 - .L_16)
.L_16:
        /*002c*/ 	.word	0x00000000
        /*0030*/ 	.short	0x0004
        /*0032*/ 	.short	0x0020
        /*0034*/ 	.byte	0x00, 0xf4, 0x21, 0x00


	//----- nvinfo : EIATTR_KPARAM_INFO
	.align		4
.L_17:
        /*0038*/ 	.byte	0x04, 0x17
        /*003a*/ 	.short	(.L_19 - .L_18)
.L_18:
        /*003c*/ 	.word	0x00000000
        /*0040*/ 	.short	0x0003
        /*0042*/ 	.short	0x0018
        /*0044*/ 	.byte	0x00, 0xf4, 0x21, 0x00


	//----- nvinfo : EIATTR_KPARAM_INFO
	.align		4
.L_19:
        /*0048*/ 	.byte	0x04, 0x17
        /*004a*/ 	.short	(.L_21 - .L_20)
.L_20:
        /*004c*/ 	.word	0x00000000
        /*0050*/ 	.short	0x0002
        /*0052*/ 	.short	0x0010
        /*0054*/ 	.byte	0x00, 0xf4, 0x21, 0x00


	//----- nvinfo : EIATTR_KPARAM_INFO
	.align		4
.L_21:
        /*0058*/ 	.byte	0x04, 0x17
        /*005a*/ 	.short	(.L_23 - .L_22)
.L_22:
        /*005c*/ 	.word	0x00000000
        /*0060*/ 	.short	0x0001
        /*0062*/ 	.short	0x0008
        /*0064*/ 	.byte	0x00, 0xf4, 0x21, 0x00


	//----- nvinfo : EIATTR_KPARAM_INFO
	.align		4
.L_23:
        /*0068*/ 	.byte	0x04, 0x17
        /*006a*/ 	.short	(.L_25 - .L_24)
.L_24:
        /*006c*/ 	.word	0x00000000
        /*0070*/ 	.short	0x0000
        /*0072*/ 	.short	0x0000
        /*0074*/ 	.byte	0x00, 0xf4, 0x21, 0x00


	//----- nvinfo : EIATTR_SPARSE_MMA_MASK
	.align		4
.L_25:
        /*0078*/ 	.byte	0x03, 0x50
        /*007a*/ 	.short	0x0000


	//----- nvinfo : EIATTR_MAXREG_COUNT
	.align		4
        /*007c*/ 	.byte	0x03, 0x1b
        /*007e*/ 	.short	0x00ff


	//----- nvinfo : EIATTR_EXIT_INSTR_OFFSETS
	.align		4
        /*0080*/ 	.byte	0x04, 0x1c
        /*0082*/ 	.short	(.L_27 - .L_26)


	//   ....[0]....
.L_26:
        /*0084*/ 	.word	0x00000420


	//   ....[1]....
        /*0088*/ 	.word	0x00000440


	//----- nvinfo : EIATTR_REQNTID
	.align		4
.L_27:
        /*008c*/ 	.byte	0x04, 0x10
        /*008e*/ 	.short	(.L_29 - .L_28)
.L_28:
        /*0090*/ 	.word	0x00000080
        /*0094*/ 	.word	0x00000001
        /*0098*/ 	.word	0x00000001


	//----- nvinfo : EIATTR_CBANK_PARAM_SIZE
	.align		4
.L_29:
        /*009c*/ 	.byte	0x03, 0x19
        /*009e*/ 	.short	0x0034


	//----- nvinfo : EIATTR_PARAM_CBANK
	.align		4
        /*00a0*/ 	.byte	0x04, 0x0a
        /*00a2*/ 	.short	(.L_31 - .L_30)
	.align		4
.L_30:
        /*00a4*/ 	.word	index@(.nv.constant0.triton_poi_fused__native_batch_norm_legit_no_training_relu_11)
        /*00a8*/ 	.short	0x0210
        /*00aa*/ 	.short	0x0034


	//----- nvinfo : EIATTR_SW_WAR
	.align		4
.L_31:
        /*00ac*/ 	.byte	0x04, 0x36
        /*00ae*/ 	.short	(.L_33 - .L_32)
.L_32:
        /*00b0*/ 	.word	0x00000008
.L_33:


//--------------------- .nv.callgraph             --------------------------
	.section	.nv.callgraph,"",@"SHT_CUDA_CALLGRAPH"
	.align	4
	.sectionentsize	8
	.align		4
        /*0000*/ 	.word	0x00000000
	.align		4
        /*0004*/ 	.word	0xffffffff
	.align		4
        /*0008*/ 	.word	0x00000000
	.align		4
        /*000c*/ 	.word	0xfffffffe
	.align		4
        /*0010*/ 	.word	0x00000000
	.align		4
        /*0014*/ 	.word	0xfffffffd
	.align		4
        /*0018*/ 	.word	0x00000000
	.align		4
        /*001c*/ 	.word	0xfffffffc


//--------------------- .nv.constant4             --------------------------
	.section	.nv.constant4,"a",@progbits
	.align	8
	.align		8
.nv.constant4:
        /*0000*/ 	.dword	_$_str
	.align		8
        /*0008*/ 	.dword	_$_str_$_2


//--------------------- .text.triton_poi_fused__native_batch_norm_legit_no_training_relu_11 --------------------------
	.section	.text.triton_poi_fused__native_batch_norm_legit_no_training_relu_11,"ax",@progbits
	.align	128
        .global         triton_poi_fused__native_batch_norm_legit_no_training_relu_11
        .type           triton_poi_fused__native_batch_norm_legit_no_training_relu_11,@function
        .size           triton_poi_fused__native_batch_norm_legit_no_training_relu_11,(.L_x_1 - triton_poi_fused__native_batch_norm_legit_no_training_relu_11)
        .other          triton_poi_fused__native_batch_norm_legit_no_training_relu_11,@"STO_CUDA_ENTRY STV_DEFAULT"
triton_poi_fused__native_batch_norm_legit_no_training_relu_11:
.text.triton_poi_fused__native_batch_norm_legit_no_training_relu_11:
[----:B------:R-:W0:Y:S01]  /*0000*/  LDC R1, c[0x0][0x28] ;  /* 0x00000a00ff017b82 */ /* 0x000e220000000800 */
[----:B------:R-:W1:Y:S07]  /*0010*/  S2R R0, SR_TID.X ;  /* 0x0000000000007919 */ /* 0x000e6e0000002100 */
[----:B------:R-:W2:Y:S01]  /*0020*/  LDC.64 R8, c[0x0][0x220] ;  /* 0x00008800ff087b82 */ /* 0x000ea20000000a00 */
[----:B------:R-:W-:Y:S01]  /*0030*/  ULDC.64 UR4, c[0x0][0x208] ;  /* 0x0000820000047ab9 */ /* 0x000fe20000000a00 */
[----:B------:R-:W3:Y:S06]  /*0040*/  S2R R5, SR_CTAID.X ;  /* 0x0000000000057919 */ /* 0x000eec0000002500 */
[----:B------:R-:W4:Y:S08]  /*0050*/  LDC.64 R12, c[0x0][0x210] ;  /* 0x00008400ff0c7b82 */ /* 0x000f300000000a00 */
[----:B------:R-:W5:Y:S08]  /*0060*/  LDC.64 R14, c[0x0][0x218] ;  /* 0x00008600ff0e7b82 */ /* 0x000f700000000a00 */
[----:B------:R-:W5:Y:S01]  /*0070*/  LDC.64 R16, c[0x0][0x228] ;  /* 0x00008a00ff107b82 */ /* 0x000f620000000a00 */
[----:B-1----:R-:W-:-:S07]  /*0080*/  SHF.L.U32 R0, R0, 0x1, RZ ;  /* 0x0000000100007819 */ /* 0x002fce00000006ff */
[----:B------:R-:W1:Y:S01]  /*0090*/  LDC.64 R18, c[0x0][0x230] ;  /* 0x00008c00ff127b82 */ /* 0x000e620000000a00 */
[----:B---3--:R-:W-:Y:S02]  /*00a0*/  SHF.R.S32.HI R3, RZ, 0x17, R5 ;  /* 0x00000017ff037819 */ /* 0x008fe40000011405 */
[----:B------:R-:W-:Y:S02]  /*00b0*/  LOP3.LUT R0, R0, 0xfe, RZ, 0xc0, !PT ;  /* 0x000000fe00007812 */ /* 0x000fe400078ec0ff */
[----:B------:R-:W-:Y:S02]  /*00c0*/  SGXT R3, R3, 0x1 ;  /* 0x000000010303781a */ /* 0x000fe40000000200 */
[----:B------:R-:W-:-:S04]  /*00d0*/  LEA R0, R5, R0, 0x8 ;  /* 0x0000000005007211 */ /* 0x000fc800078e40ff */
[----:B------:R-:W-:Y:S02]  /*00e0*/  LEA.HI R3, R3, R0, RZ, 0x6 ;  /* 0x0000000003037211 */ /* 0x000fe400078f30ff */
[----:B------:R-:W-:Y:S02]  /*00f0*/  ISETP.GE.AND P0, PT, R0, 0x100, PT ;  /* 0x000001000000780c */ /* 0x000fe40003f06270 */
[----:B------:R-:W-:-:S04]  /*0100*/  LOP3.LUT R3, R3, 0xffffffc0, RZ, 0xc0, !PT ;  /* 0xffffffc003037812 */ /* 0x000fc800078ec0ff */
[----:B------:R-:W-:Y:S02]  /*0110*/  IADD3 R11, R0, -R3, RZ ;  /* 0x80000003000b7210 */ /* 0x000fe40007ffe0ff */
[----:B------:R-:W-:-:S03]  /*0120*/  CS2R R2, SRZ ;  /* 0x0000000000027805 */ /* 0x000fc6000001ff00 */
[----:B--2---:R-:W-:-:S05]  /*0130*/  IMAD.WIDE R8, R11, 0x4, R8 ;  /* 0x000000040b087825 */ /* 0x004fca00078e0208 */
[----:B------:R2:W3:Y:S01]  /*0140*/  @!P0 LDG.E.EL.64 R2, desc[UR4][R8.64] ;  /* 0x0000000408028981 */ /* 0x0004e2000c2e1b00 */
[----:B------:R-:W-:Y:S02]  /*0150*/  CS2R R4, SRZ ;  /* 0x0000000000047805 */ /* 0x000fe4000001ff00 */
[----:B------:R-:W-:Y:S01]  /*0160*/  CS2R R6, SRZ ;  /* 0x0000000000067805 */ /* 0x000fe2000001ff00 */
[----:B----4-:R-:W-:-:S04]  /*0170*/  IMAD.WIDE R12, R0, 0x4, R12 ;  /* 0x00000004000c7825 */ /* 0x010fc800078e020c */
[C---:B-----5:R-:W-:Y:S01]  /*0180*/  IMAD.WIDE R14, R11.reuse, 0x4, R14 ;  /* 0x000000040b0e7825 */ /* 0x060fe200078e020e */
[----:B------:R-:W4:Y:S01]  /*0190*/  @!P0 LDG.E.64 R4, desc[UR4][R12.64] ;  /* 0x000000040c048981 */ /* 0x000f22000c1e1b00 */
[----:B--2---:R-:W-:Y:S02]  /*01a0*/  CS2R R8, SRZ ;  /* 0x0000000000087805 */ /* 0x004fe4000001ff00 */
[C---:B0-----:R-:W-:Y:S01]  /*01b0*/  IMAD.WIDE R16, R11.reuse, 0x4, R16 ;  /* 0x000000040b107825 */ /* 0x041fe200078e0210 */
[----:B------:R0:W4:Y:S03]  /*01c0*/  @!P0 LDG.E.EL.64 R6, desc[UR4][R14.64] ;  /* 0x000000040e068981 */ /* 0x000126000c2e1b00 */
[----:B-1----:R-:W-:Y:S01]  /*01d0*/  IMAD.WIDE R18, R11, 0x4, R18 ;  /* 0x000000040b127825 */ /* 0x002fe200078e0212 */
[----:B------:R-:W-:-:S04]  /*01e0*/  CS2R R10, SRZ ;  /* 0x00000000000a7805 */ /* 0x000fc8000001ff00 */
[----:B------:R-:W2:Y:S04]  /*01f0*/  @!P0 LDG.E.EL.64 R8, desc[UR4][R18.64] ;  /* 0x0000000412088981 */ /* 0x000ea8000c2e1b00 */
[----:B------:R-:W2:Y:S01]  /*0200*/  @!P0 LDG.E.EL.64 R10, desc[UR4][R16.64] ;  /* 0x00000004100a8981 */ /* 0x000ea2000c2e1b00 */
[----:B0-----:R-:W-:Y:S01]  /*0210*/  HFMA2.MMA R14, -RZ, RZ, 1.625, 0 ;  /* 0x3e800000ff0e7435 */ /* 0x001fe200000001ff */
[----:B---3--:R-:W-:Y:S01]  /*0220*/  FADD R2, R2, 9.9999997473787516356e-06 ;  /* 0x3727c5ac02027421 */ /* 0x008fe20000000000 */
[----:B------:R-:W-:-:S03]  /*0230*/  FADD R3, R3, 9.9999997473787516356e-06 ;  /* 0x3727c5ac03037421 */ /* 0x000fc60000000000 */
[----:B------:R-:W0:Y:S08]  /*0240*/  MUFU.SQRT R12, R2 ;  /* 0x00000002000c7308 */ /* 0x000e300000002000 */
[----:B------:R1:W3:Y:S01]  /*0250*/  MUFU.SQRT R13, R3 ;  /* 0x00000003000d7308 */ /* 0x0002e20000002000 */
[C---:B0-----:R-:W-:Y:S02]  /*0260*/  FSETP.GT.AND P1, PT, R12.reuse, 8.50705917302346158658e+37, PT ;  /* 0x7e8000000c00780b */ /* 0x041fe40003f24000 */
[----:B------:R-:W-:Y:S01]  /*0270*/  FSETP.GEU.AND P3, PT, R12, 1.175494350822287508e-38, PT ;  /* 0x008000000c00780b */ /* 0x000fe20003f6e000 */
[----:B-1----:R-:W0:Y:S01]  /*0280*/  LDC.64 R2, c[0x0][0x238] ;  /* 0x00008e00ff027b82 */ /* 0x002e220000000a00 */
[----:B---3--:R-:W-:-:S02]  /*0290*/  FSETP.GT.AND P2, PT, R13, 8.50705917302346158658e+37, PT ;  /* 0x7e8000000d00780b */ /* 0x008fc40003f44000 */
[----:B------:R-:W-:-:S07]  /*02a0*/  FSETP.GEU.AND P4, PT, R13, 1.175494350822287508e-38, PT ;  /* 0x008000000d00780b */ /* 0x000fce0003f8e000 */
[----:B------:R-:W-:-:S04]  /*02b0*/  @P1 FMUL R12, R12, 0.25 ;  /* 0x3e8000000c0c1820 */ /* 0x000fc80000400000 */
[----:B------:R-:W-:Y:S01]  /*02c0*/  @!P3 FMUL R12, R12, 16777216 ;  /* 0x4b8000000c0cb820 */ /* 0x000fe20000400000 */
[----:B------:R-:W-:-:S04]  /*02d0*/  @P2 FMUL R13, R13, 0.25 ;  /* 0x3e8000000d0d2820 */ /* 0x000fc80000400000 */
[----:B------:R-:W-:Y:S01]  /*02e0*/  @!P4 FMUL R13, R13, 16777216 ;  /* 0x4b8000000d0dc820 */ /* 0x000fe20000400000 */
[----:B------:R-:W1:Y:S01]  /*02f0*/  MUFU.RCP R12, R12 ;  /* 0x0000000c000c7308 */ /* 0x000e620000001000 */
[----:B------:R-:W-:-:S07]  /*0300*/  FSEL R15, R14, 1, P1 ;  /* 0x3f8000000e0f7808 */ /* 0x000fce0000800000 */
[----:B------:R-:W3:Y:S01]  /*0310*/  MUFU.RCP R13, R13 ;  /* 0x0000000d000d7308 */ /* 0x000ee20000001000 */
[----:B------:R-:W-:Y:S01]  /*0320*/  FSEL R14, R14, 1, P2 ;  /* 0x3f8000000e0e7808 */ /* 0x000fe20001000000 */
[----:B------:R-:W-:-:S04]  /*0330*/  @!P3 FMUL R15, R15, 16777216 ;  /* 0x4b8000000f0fb820 */ /* 0x000fc80000400000 */
[----:B------:R-:W-:Y:S01]  /*0340*/  @!P4 FMUL R14, R14, 16777216 ;  /* 0x4b8000000e0ec820 */ /* 0x000fe20000400000 */
[----:B----4-:R-:W-:Y:S01]  /*0350*/  FADD R5, -R7, R5 ;  /* 0x0000000507057221 */ /* 0x010fe20000000100 */
[----:B------:R-:W-:Y:S01]  /*0360*/  FADD R4, -R6, R4 ;  /* 0x0000000406047221 */ /* 0x000fe20000000100 */
[----:B-1----:R-:W-:Y:S01]  /*0370*/  FMUL R15, R12, R15 ;  /* 0x0000000f0c0f7220 */ /* 0x002fe20000400000 */
[----:B---3--:R-:W-:-:S03]  /*0380*/  FMUL R14, R13, R14 ;  /* 0x0000000e0d0e7220 */ /* 0x008fc60000400000 */
[----:B------:R-:W-:Y:S01]  /*0390*/  FMUL R15, R4, R15 ;  /* 0x0000000f040f7220 */ /* 0x000fe20000400000 */
[----:B------:R-:W-:-:S03]  /*03a0*/  FMUL R14, R5, R14 ;  /* 0x0000000e050e7220 */ /* 0x000fc60000400000 */
[----:B--2---:R-:W-:Y:S01]  /*03b0*/  FFMA R8, R15, R10, R8 ;  /* 0x0000000a0f087223 */ /* 0x004fe20000000008 */
[----:B------:R-:W-:-:S04]  /*03c0*/  FFMA R9, R14, R11, R9 ;  /* 0x0000000b0e097223 */ /* 0x000fc80000000009 */
[----:B------:R-:W-:Y:S02]  /*03d0*/  FSETP.GEU.AND P1, PT, R8, RZ, PT ;  /* 0x000000ff0800720b */ /* 0x000fe40003f2e000 */
[C---:B------:R-:W-:Y:S01]  /*03e0*/  FSETP.GEU.AND P2, PT, R9.reuse, RZ, PT ;  /* 0x000000ff0900720b */ /* 0x040fe20003f4e000 */
[----:B0-----:R-:W-:Y:S01]  /*03f0*/  IMAD.WIDE R2, R0, 0x4, R2 ;  /* 0x0000000400027825 */ /* 0x001fe200078e0202 */
[----:B------:R-:W-:Y:S02]  /*0400*/  FSEL R8, R8, RZ, P1 ;  /* 0x000000ff08087208 */ /* 0x000fe40000800000 */
[----:B------:R-:W-:Y:S01]  /*0410*/  FSEL R9, R9, RZ, P2 ;  /* 0x000000ff09097208 */ /* 0x000fe20001000000 */
[----:B------:R-:W-:Y:S08]  /*0420*/  @P0 EXIT ;  /* 0x000000000000094d */ /* 0x000ff00003800000 */
[----:B------:R-:W-:Y:S01]  /*0430*/  STG.E.64 desc[UR4][R2.64], R8 ;  /* 0x0000000802007986 */ /* 0x000fe2000c101b04 */
[----:B------:R-:W-:Y:S05]  /*0440*/  EXIT ;  /* 0x000000000000794d */ /* 0x000fea0003800000 */
.L_x_0:
[----:B------:R-:W-:-:S00]  /*0450*/  BRA `(.L_x_0) ;  /* 0xfffffffc00fc7947 */ /* 0x000fc0000383ffff */
[----:B------:R-:W-:-:S00]  /*0460*/  NOP ;  /* 0x0000000000007918 */ /* 0x000fc00000000000 */
        /* <DEDUP_REMOVED lines=9> */
.L_x_1:


//--------------------- .nv.global.init           --------------------------
	.section	.nv.global.init,"aw",@progbits
.nv.global.init:
	.type		_$_str,@object
	.size		_$_str,(_$_str_$_2 - _$_str)
_$_str:
        /*0000*/ 	.byte	0x5f, 0x5f, 0x43, 0x55, 0x44, 0x41, 0x5f, 0x46, 0x54, 0x5a, 0x00
	.type		_$_str_$_2,@object
	.size		_$_str_$_2,(.L_1 - _$_str_$_2)
_$_str_$_2:
        /*000b*/ 	.byte	0x5f, 0x5f, 0x43, 0x55, 0x44, 0x41, 0x5f, 0x50, 0x52, 0x45, 0x43, 0x5f, 0x53, 0x51, 0x52, 0x54
        /*001b*/ 	.byte	0x00
.L_1:


//--------------------- .nv.constant0.triton_poi_fused__native_batch_norm_legit_no_training_relu_11 --------------------------
	.section	.nv.constant0.triton_poi_fused__native_batch_norm_legit_no_training_relu_11,"a",@progbits
	.sectionflags	@""
	.align	4
.nv.constant0.triton_poi_fused__native_batch_norm_legit_no_training_relu_11:
	.zero		580
